//
// Generated by NVIDIA NVVM Compiler
//
// Compiler Build ID: CL-36424714
// Cuda compilation tools, release 13.0, V13.0.88
// Based on NVVM 20.0.0
//

.version 9.0
.target sm_100
.address_size 64

	// .globl	_Z6squarePfS_i

.visible .entry _Z6squarePfS_i(
	.param .u64 .ptr .align 1 _Z6squarePfS_i_param_0,
	.param .u64 .ptr .align 1 _Z6squarePfS_i_param_1,
	.param .u32 _Z6squarePfS_i_param_2
)
{
	.reg .b32 	%r<2>;
	.reg .b32 	%f<3>;
	.reg .b64 	%rd<8>;

	ld.param.u64 	%rd1, [_Z6squarePfS_i_param_0];
	ld.param.u64 	%rd2, [_Z6squarePfS_i_param_1];
	cvta.to.global.u64 	%rd3, %rd2;
	mov.u32 	%r1, %tid.x;
	mul.wide.u32 	%rd4, %r1, 4;
	add.s64 	%rd5, %rd3, %rd4;
	ld.global.f32 	%f1, [%rd5];
	cvta.to.global.u64 	%rd6, %rd1;
	mul.f32 	%f2, %f1, %f1;
	add.s64 	%rd7, %rd6, %rd4;
	st.global.f32 	[%rd7], %f2;
	ret;

}


// ===== COMPILED SASS (sm_100) =====

	.target	sm_100

	.elftype	@"ET_EXEC"


//--------------------- .note.nv.tkinfo           --------------------------
	.section	.note.nv.tkinfo,"",@"SHT_NOTE"
	.sectionflags	@"SHF_NOTE_NV_TKINFO"
	.tkinfo
        /*0018*/ 	.word	0x00000002
        /*0030*/ 	.string	""
        /*0030*/ 	.string	"ptxas"
        /*0030*/ 	.string	"Cuda compilation tools, release 13.0, V13.0.88"
        /*0030*/ 	.string	"Build cuda_13.0.r13.0/compiler.36424714_0"
        /*0030*/ 	.string	"-arch sm_100 -m 64 "



//--------------------- .note.nv.cuinfo           --------------------------
	.section	.note.nv.cuinfo,"",@"SHT_NOTE"
	.sectionflags	@"SHF_NOTE_NV_CUINFO"
        /*0018*/ 	.short	0x0002
        /*001a*/ 	.short	0x0064
        /*001c*/ 	.short	0x0082
	.zero		2


//--------------------- .nv.info                  --------------------------
	.section	.nv.info,"",@"SHT_CUDA_INFO"
	.align	4


	//----- nvinfo : EIATTR_REGCOUNT
	.align		4
        /*0000*/ 	.byte	0x04, 0x2f
        /*0002*/ 	.short	(.L_1 - .L_0)
	.align		4
.L_0:
        /*0004*/ 	.word	index@(_Z6squarePfS_i)
        /*0008*/ 	.word	0x0000000a


	//----- nvinfo : EIATTR_FRAME_SIZE
	.align		4
.L_1:
        /*000c*/ 	.byte	0x04, 0x11
        /*000e*/ 	.short	(.L_3 - .L_2)
	.align		4
.L_2:
        /*0010*/ 	.word	index@(_Z6squarePfS_i)
        /*0014*/ 	.word	0x00000000


	//----- nvinfo : EIATTR_MIN_STACK_SIZE
	.align		4
.L_3:
        /*0018*/ 	.byte	0x04, 0x12
        /*001a*/ 	.short	(.L_5 - .L_4)
	.align		4
.L_4:
        /*001c*/ 	.word	index@(_Z6squarePfS_i)
        /*0020*/ 	.word	0x00000000
.L_5:


//--------------------- .nv.compat                --------------------------
	.section	.nv.compat,"",@"SHT_CUDA_COMPAT_INFO"
	.align	4
        /*0000*/ 	.byte	0x02, 0x09, 0x00, 0x00, 0x02, 0x02, 0x01, 0x00, 0x02, 0x05, 0x05, 0x00, 0x03, 0x07, 0x01, 0x01
        /*0010*/ 	.byte	0x02, 0x03, 0x00, 0x00, 0x02, 0x06, 0x01, 0x00, 0x04, 0x0b, 0x08, 0x00, 0x09, 0x00, 0x00, 0x00
        /*0020*/ 	.byte	0x00, 0x00, 0x00, 0x00


//--------------------- .nv.info._Z6squarePfS_i   --------------------------
	.section	.nv.info._Z6squarePfS_i,"",@"SHT_CUDA_INFO"
	.sectionflags	@""
	.align	4


	//----- nvinfo : EIATTR_CUDA_API_VERSION
	.align		4
        /*0000*/ 	.byte	0x04, 0x37
        /*0002*/ 	.short	(.L_7 - .L_6)
.L_6:
        /*0004*/ 	.word	0x00000082


	//----- nvinfo : EIATTR_KPARAM_INFO
	.align		4
.L_7:
        /*0008*/ 	.byte	0x04, 0x17
        /*000a*/ 	.short	(.L_9 - .L_8)
.L_8:
        /*000c*/ 	.word	0x00000000
        /*0010*/ 	.short	0x0002
        /*0012*/ 	.short	0x0010
        /*0014*/ 	.byte	0x00, 0xf0, 0x11, 0x00


	//----- nvinfo : EIATTR_KPARAM_INFO
	.align		4
.L_9:
        /*0018*/ 	.byte	0x04, 0x17
        /*001a*/ 	.short	(.L_11 - .L_10)
.L_10:
        /*001c*/ 	.word	0x00000000
        /*0020*/ 	.short	0x0001
        /*0022*/ 	.short	0x0008
        /*0024*/ 	.byte	0x00, 0xf5, 0x21, 0x00


	//----- nvinfo : EIATTR_KPARAM_INFO
	.align		4
.L_11:
        /*0028*/ 	.byte	0x04, 0x17
        /*002a*/ 	.short	(.L_13 - .L_12)
.L_12:
        /*002c*/ 	.word	0x00000000
        /*0030*/ 	.short	0x0000
        /*0032*/ 	.short	0x0000
        /*0034*/ 	.byte	0x00, 0xf5, 0x21, 0x00


	//----- nvinfo : EIATTR_SPARSE_MMA_MASK
	.align		4
.L_13:
        /*0038*/ 	.byte	0x03, 0x50
        /*003a*/ 	.short	0x0000


	//----- nvinfo : EIATTR_MAXREG_COUNT
	.align		4
        /*003c*/ 	.byte	0x03, 0x1b
        /*003e*/ 	.short	0x00ff


	//----- nvinfo : EIATTR_MERCURY_ISA_VERSION
	.align		4
        /*0040*/ 	.byte	0x03, 0x5f
        /*0042*/ 	.short	0x0101


	//----- nvinfo : EIATTR_VRC_CTA_INIT_COUNT
	.align		4
        /*0044*/ 	.byte	0x02, 0x4a
	.zero		1
	.zero		1


	//----- nvinfo : EIATTR_EXIT_INSTR_OFFSETS
	.align		4
        /*0048*/ 	.byte	0x04, 0x1c
        /*004a*/ 	.short	(.L_15 - .L_14)


	//   ....[0]....
.L_14:
        /*004c*/ 	.word	0x000000a0


	//----- nvinfo : EIATTR_CBANK_PARAM_SIZE
	.align		4
.L_15:
        /*0050*/ 	.byte	0x03, 0x19
        /*0052*/ 	.short	0x0014


	//----- nvinfo : EIATTR_PARAM_CBANK
	.align		4
        /*0054*/ 	.byte	0x04, 0x0a
        /*0056*/ 	.short	(.L_17 - .L_16)
	.align		4
.L_16:
        /*0058*/ 	.word	index@(.nv.constant0._Z6squarePfS_i)
        /*005c*/ 	.short	0x0380
        /*005e*/ 	.short	0x0014


	//----- nvinfo : EIATTR_SW_WAR
	.align		4
.L_17:
        /*0060*/ 	.byte	0x04, 0x36
        /*0062*/ 	.short	(.L_19 - .L_18)
.L_18:
        /*0064*/ 	.word	0x00000008
.L_19:


//--------------------- .nv.callgraph             --------------------------
	.section	.nv.callgraph,"",@"SHT_CUDA_CALLGRAPH"
	.align	4
	.sectionentsize	8
	.align		4
        /*0000*/ 	.word	0x00000000
	.align		4
        /*0004*/ 	.word	0xffffffff
	.align		4
        /*0008*/ 	.word	0x00000000
	.align		4
        /*000c*/ 	.word	0xfffffffe
	.align		4
        /*0010*/ 	.word	0x00000000
	.align		4
        /*0014*/ 	.word	0xfffffffd
	.align		4
        /*0018*/ 	.word	0x00000000
	.align		4
        /*001c*/ 	.word	0xfffffffc


//--------------------- .text._Z6squarePfS_i      --------------------------
	.section	.text._Z6squarePfS_i,"ax",@progbits
	.align	128
        .global         _Z6squarePfS_i
        .type           _Z6squarePfS_i,@function
        .size           _Z6squarePfS_i,(.L_x_1 - _Z6squarePfS_i)
        .other          _Z6squarePfS_i,@"STO_CUDA_ENTRY STV_DEFAULT"
_Z6squarePfS_i:
.text._Z6squarePfS_i:
[----:B------:R-:W-:Y:S01]  /*0000*/  LDC R1, c[0x0][0x37c] ;  /* 0x0000df00ff017b82 */ /* 0x000fe20000000800 */
[----:B------:R-:W0:Y:S07]  /*0010*/  S2R R7, SR_TID.X ;  /* 0x0000000000077919 */ /* 0x000e2e0000002100 */
[----:B------:R-:W0:Y:S01]  /*0020*/  LDC.64 R2, c[0x0][0x388] ;  /* 0x0000e200ff027b82 */ /* 0x000e220000000a00 */
[----:B------:R-:W1:Y:S07]  /*0030*/  LDCU.64 UR4, c[0x0][0x358] ;  /* 0x00006b00ff0477ac */ /* 0x000e6e0008000a00 */
[----:B------:R-:W2:Y:S01]  /*0040*/  LDC.64 R4, c[0x0][0x380] ;  /* 0x0000e000ff047b82 */ /* 0x000ea20000000a00 */
[----:B0-----:R-:W-:-:S06]  /*0050*/  IMAD.WIDE.U32 R2, R7, 0x4, R2 ;  /* 0x0000000407027825 */ /* 0x001fcc00078e0002 */
[----:B-1----:R-:W3:Y:S01]  /*0060*/  LDG.E R2, desc[UR4][R2.64] ;  /* 0x0000000402027981 */ /* 0x002ee2000c1e1900 */
[----:B--2---:R-:W-:-:S04]  /*0070*/  IMAD.WIDE.U32 R4, R7, 0x4, R4 ;  /* 0x0000000407047825 */ /* 0x004fc800078e0004 */
[----:B---3--:R-:W-:-:S05]  /*0080*/  FMUL R7, R2, R2 ;  /* 0x0000000202077220 */ /* 0x008fca0000400000 */
[----:B------:R-:W-:Y:S01]  /*0090*/  STG.E desc[UR4][R4.64], R7 ;  /* 0x0000000704007986 */ /* 0x000fe2000c101904 */
[----:B------:R-:W-:Y:S05]  /*00a0*/  EXIT ;  /* 0x000000000000794d */ /* 0x000fea0003800000 */
.L_x_0:
[----:B------:R-:W-:-:S00]  /*00b0*/  BRA `(.L_x_0) ;  /* 0xfffffffc00fc7947 */ /* 0x000fc0000383ffff */
[----:B------:R-:W-:-:S00]  /*00c0*/  NOP ;  /* 0x0000000000007918 */ /* 0x000fc00000000000 */
        /* <DEDUP_REMOVED lines=11> */
.L_x_1:


//--------------------- .nv.shared.reserved.0     --------------------------
	.section	.nv.shared.reserved.0,"aw",@nobits
	.weak		__nv_reservedSMEM_offset_0_alias
	.size		__nv_reservedSMEM_offset_0_alias, 0, 64
	.other		__nv_reservedSMEM_offset_0_alias,@"STO_CUDA_RESERVED_SHARED STV_DEFAULT"
__nv_reservedSMEM_offset_0_alias:
	.zero		0
	.zero		64


//--------------------- .nv.constant0._Z6squarePfS_i --------------------------
	.section	.nv.constant0._Z6squarePfS_i,"a",@progbits
	.sectionflags	@""
	.align	4
.nv.constant0._Z6squarePfS_i:
	.zero		916


//--------------------- SYMBOLS --------------------------

	.type		.nv.reservedSmem.offset0,@object
	.size		.nv.reservedSmem.offset0,0x4
